//
// Generated by NVIDIA NVVM Compiler
//
// Compiler Build ID: CL-36424714
// Cuda compilation tools, release 13.0, V13.0.88
// Based on NVVM 20.0.0
//

.version 9.0
.target sm_100
.address_size 64

	// .globl	_Z16print_hello_cudav
.extern .func  (.param .b32 func_retval0) vprintf
(
	.param .b64 vprintf_param_0,
	.param .b64 vprintf_param_1
)
;
.global .align 1 .b8 $str[26] = {91, 68, 69, 86, 73, 67, 69, 93, 32, 84, 104, 114, 101, 97, 100, 73, 100, 120, 46, 120, 58, 32, 37, 100, 10};

.visible .entry _Z16print_hello_cudav()
{
	.local .align 8 .b8 	__local_depot0[8];
	.reg .b64 	%SP;
	.reg .b64 	%SPL;
	.reg .b32 	%r<4>;
	.reg .b64 	%rd<5>;

	mov.u64 	%SPL, __local_depot0;
	cvta.local.u64 	%SP, %SPL;
	add.u64 	%rd1, %SP, 0;
	add.u64 	%rd2, %SPL, 0;
	mov.u32 	%r1, %tid.x;
	st.local.u32 	[%rd2], %r1;
	mov.u64 	%rd3, $str;
	cvta.global.u64 	%rd4, %rd3;
	{ // callseq 0, 0
	.param .b64 param0;
	st.param.b64 	[param0], %rd4;
	.param .b64 param1;
	st.param.b64 	[param1], %rd1;
	.param .b32 retval0;
	call.uni (retval0), 
	vprintf, 
	(
	param0, 
	param1
	);
	ld.param.b32 	%r2, [retval0];
	} // callseq 0
	ret;

}


// ===== COMPILED SASS (sm_100) =====

	.target	sm_100

	.elftype	@"ET_EXEC"


//--------------------- .note.nv.tkinfo           --------------------------
	.section	.note.nv.tkinfo,"",@"SHT_NOTE"
	.sectionflags	@"SHF_NOTE_NV_TKINFO"
	.tkinfo
        /*0018*/ 	.word	0x00000002
        /*0030*/ 	.string	""
        /*0030*/ 	.string	"ptxas"
        /*0030*/ 	.string	"Cuda compilation tools, release 13.0, V13.0.88"
        /*0030*/ 	.string	"Build cuda_13.0.r13.0/compiler.36424714_0"
        /*0030*/ 	.string	"-arch sm_100 -m 64 "



//--------------------- .note.nv.cuinfo           --------------------------
	.section	.note.nv.cuinfo,"",@"SHT_NOTE"
	.sectionflags	@"SHF_NOTE_NV_CUINFO"
        /*0018*/ 	.short	0x0002
        /*001a*/ 	.short	0x0064
        /*001c*/ 	.short	0x0082
	.zero		2


//--------------------- .nv.info                  --------------------------
	.section	.nv.info,"",@"SHT_CUDA_INFO"
	.align	4


	//----- nvinfo : EIATTR_REGCOUNT
	.align		4
        /*0000*/ 	.byte	0x04, 0x2f
        /*0002*/ 	.short	(.L_2 - .L_1)
	.align		4
.L_1:
        /*0004*/ 	.word	index@(_Z16print_hello_cudav)
        /*0008*/ 	.word	0x00000018


	//----- nvinfo : EIATTR_FRAME_SIZE
	.align		4
.L_2:
        /*000c*/ 	.byte	0x04, 0x11
        /*000e*/ 	.short	(.L_4 - .L_3)
	.align		4
.L_3:
        /*0010*/ 	.word	index@(_Z16print_hello_cudav)
        /*0014*/ 	.word	0x00000008


	//----- nvinfo : EIATTR_MIN_STACK_SIZE
	.align		4
.L_4:
        /*0018*/ 	.byte	0x04, 0x12
        /*001a*/ 	.short	(.L_6 - .L_5)
	.align		4
.L_5:
        /*001c*/ 	.word	index@(_Z16print_hello_cudav)
        /*0020*/ 	.word	0x00000008
.L_6:


//--------------------- .nv.compat                --------------------------
	.section	.nv.compat,"",@"SHT_CUDA_COMPAT_INFO"
	.align	4
        /*0000*/ 	.byte	0x02, 0x09, 0x00, 0x00, 0x02, 0x02, 0x01, 0x00, 0x02, 0x05, 0x05, 0x00, 0x03, 0x07, 0x01, 0x01
        /*0010*/ 	.byte	0x02, 0x03, 0x00, 0x00, 0x02, 0x06, 0x01, 0x00, 0x04, 0x0b, 0x08, 0x00, 0x09, 0x00, 0x00, 0x00
        /*0020*/ 	.byte	0x00, 0x00, 0x00, 0x00


//--------------------- .nv.info._Z16print_hello_cudav --------------------------
	.section	.nv.info._Z16print_hello_cudav,"",@"SHT_CUDA_INFO"
	.sectionflags	@""
	.align	4


	//----- nvinfo : EIATTR_CUDA_API_VERSION
	.align		4
        /*0000*/ 	.byte	0x04, 0x37
        /*0002*/ 	.short	(.L_8 - .L_7)
.L_7:
        /*0004*/ 	.word	0x00000082


	//----- nvinfo : EIATTR_SPARSE_MMA_MASK
	.align		4
.L_8:
        /*0008*/ 	.byte	0x03, 0x50
        /*000a*/ 	.short	0x0000


	//----- nvinfo : EIATTR_MAXREG_COUNT
	.align		4
        /*000c*/ 	.byte	0x03, 0x1b
        /*000e*/ 	.short	0x00ff


	//----- nvinfo : EIATTR_EXTERNS
	.align		4
        /*0010*/ 	.byte	0x04, 0x0f
        /*0012*/ 	.short	(.L_10 - .L_9)


	//   ....[0]....
	.align		4
.L_9:
        /*0014*/ 	.word	index@(vprintf)


	//----- nvinfo : EIATTR_MERCURY_ISA_VERSION
	.align		4
.L_10:
        /*0018*/ 	.byte	0x03, 0x5f
        /*001a*/ 	.short	0x0101


	//----- nvinfo : EIATTR_VRC_CTA_INIT_COUNT
	.align		4
        /*001c*/ 	.byte	0x02, 0x4a
	.zero		1
	.zero		1


	//----- nvinfo : EIATTR_SYSCALL_OFFSETS
	.align		4
        /*0020*/ 	.byte	0x04, 0x46
        /*0022*/ 	.short	(.L_12 - .L_11)


	//   ....[0]....
.L_11:
        /*0024*/ 	.word	0x000000e0


	//----- nvinfo : EIATTR_EXIT_INSTR_OFFSETS
	.align		4
.L_12:
        /*0028*/ 	.byte	0x04, 0x1c
        /*002a*/ 	.short	(.L_14 - .L_13)


	//   ....[0]....
.L_13:
        /*002c*/ 	.word	0x000000f0


	//----- nvinfo : EIATTR_SW_WAR
	.align		4
.L_14:
        /*0030*/ 	.byte	0x04, 0x36
        /*0032*/ 	.short	(.L_16 - .L_15)
.L_15:
        /*0034*/ 	.word	0x00000008
.L_16:


//--------------------- .nv.callgraph             --------------------------
	.section	.nv.callgraph,"",@"SHT_CUDA_CALLGRAPH"
	.align	4
	.sectionentsize	8
	.align		4
        /*0000*/ 	.word	0x00000000
	.align		4
        /*0004*/ 	.word	0xffffffff
	.align		4
        /*0008*/ 	.word	index@(_Z16print_hello_cudav)
	.align		4
        /*000c*/ 	.word	index@(vprintf)
	.align		4
        /*0010*/ 	.word	0x00000000
	.align		4
        /*0014*/ 	.word	0xfffffffe
	.align		4
        /*0018*/ 	.word	0x00000000
	.align		4
        /*001c*/ 	.word	0xfffffffd
	.align		4
        /*0020*/ 	.word	0x00000000
	.align		4
        /*0024*/ 	.word	0xfffffffc


//--------------------- .nv.constant4             --------------------------
	.section	.nv.constant4,"a",@progbits
	.align	8
	.align		8
.nv.constant4:
        /*0000*/ 	.dword	vprintf
	.align		8
        /*0008*/ 	.dword	$str


//--------------------- .text._Z16print_hello_cudav --------------------------
	.section	.text._Z16print_hello_cudav,"ax",@progbits
	.align	128
        .global         _Z16print_hello_cudav
        .type           _Z16print_hello_cudav,@function
        .size           _Z16print_hello_cudav,(.L_x_2 - _Z16print_hello_cudav)
        .other          _Z16print_hello_cudav,@"STO_CUDA_ENTRY STV_DEFAULT"
_Z16print_hello_cudav:
.text._Z16print_hello_cudav:
[----:B------:R-:W0:Y:S01]  /*0000*/  LDC R1, c[0x0][0x37c] ;  /* 0x0000df00ff017b82 */ /* 0x000e220000000800 */
[----:B------:R-:W1:Y:S01]  /*0010*/  S2R R8, SR_TID.X ;  /* 0x0000000000087919 */ /* 0x000e620000002100 */
[----:B0-----:R-:W-:Y:S01]  /*0020*/  VIADD R1, R1, 0xfffffff8 ;  /* 0xfffffff801017836 */ /* 0x001fe20000000000 */
[----:B------:R-:W-:Y:S01]  /*0030*/  MOV R0, 0x0 ;  /* 0x0000000000007802 */ /* 0x000fe20000000f00 */
[----:B------:R-:W0:Y:S04]  /*0040*/  LDCU UR4, c[0x0][0x2f8] ;  /* 0x00005f00ff0477ac */ /* 0x000e280008000800 */
[----:B------:R2:W3:Y:S01]  /*0050*/  LDC.64 R2, c[0x4][R0] ;  /* 0x0100000000027b82 */ /* 0x0004e20000000a00 */
[----:B------:R-:W4:Y:S01]  /*0060*/  LDCU.64 UR6, c[0x4][0x8] ;  /* 0x01000100ff0677ac */ /* 0x000f220008000a00 */
[----:B------:R-:W5:Y:S01]  /*0070*/  LDCU UR5, c[0x0][0x2fc] ;  /* 0x00005f80ff0577ac */ /* 0x000f620008000800 */
[----:B0-----:R-:W-:Y:S01]  /*0080*/  IADD3 R6, P0, PT, R1, UR4, RZ ;  /* 0x0000000401067c10 */ /* 0x001fe2000ff1e0ff */
[----:B----4-:R-:W-:Y:S01]  /*0090*/  IMAD.U32 R4, RZ, RZ, UR6 ;  /* 0x00000006ff047e24 */ /* 0x010fe2000f8e00ff */
[----:B------:R-:W-:-:S03]  /*00a0*/  MOV R5, UR7 ;  /* 0x0000000700057c02 */ /* 0x000fc60008000f00 */
[----:B-----5:R-:W-:Y:S01]  /*00b0*/  IMAD.X R7, RZ, RZ, UR5, P0 ;  /* 0x00000005ff077e24 */ /* 0x020fe200080e06ff */
[----:B-1----:R2:W-:Y:S07]  /*00c0*/  STL [R1], R8 ;  /* 0x0000000801007387 */ /* 0x0025ee0000100800 */
[----:B------:R-:W-:-:S07]  /*00d0*/  LEPC R20, `(.L_x_0) ;  /* 0x000000001014794e */ /* 0x000fce0000000000 */
[----:B--23--:R-:W-:Y:S05]  /*00e0*/  CALL.ABS.NOINC R2 ;  /* 0x0000000002007343 */ /* 0x00cfea0003c00000 */
.L_x_0:
[----:B------:R-:W-:Y:S05]  /*00f0*/  EXIT ;  /* 0x000000000000794d */ /* 0x000fea0003800000 */
.L_x_1:
[----:B------:R-:W-:-:S00]  /*0100*/  BRA `(.L_x_1) ;  /* 0xfffffffc00fc7947 */ /* 0x000fc0000383ffff */
[----:B------:R-:W-:-:S00]  /*0110*/  NOP ;  /* 0x0000000000007918 */ /* 0x000fc00000000000 */
        /* <DEDUP_REMOVED lines=14> */
.L_x_2:


//--------------------- .nv.global.init           --------------------------
	.section	.nv.global.init,"aw",@progbits
.nv.global.init:
	.type		$str,@object
	.size		$str,(.L_0 - $str)
$str:
        /*0000*/ 	.byte	0x5b, 0x44, 0x45, 0x56, 0x49, 0x43, 0x45, 0x5d, 0x20, 0x54, 0x68, 0x72, 0x65, 0x61, 0x64, 0x49
        /*0010*/ 	.byte	0x64, 0x78, 0x2e, 0x78, 0x3a, 0x20, 0x25, 0x64, 0x0a, 0x00
.L_0:


//--------------------- .nv.shared.reserved.0     --------------------------
	.section	.nv.shared.reserved.0,"aw",@nobits
	.weak		__nv_reservedSMEM_offset_0_alias
	.size		__nv_reservedSMEM_offset_0_alias, 0, 64
	.other		__nv_reservedSMEM_offset_0_alias,@"STO_CUDA_RESERVED_SHARED STV_DEFAULT"
__nv_reservedSMEM_offset_0_alias:
	.zero		0
	.zero		64


//--------------------- .nv.constant0._Z16print_hello_cudav --------------------------
	.section	.nv.constant0._Z16print_hello_cudav,"a",@progbits
	.sectionflags	@""
	.align	4
.nv.constant0._Z16print_hello_cudav:
	.zero		896


//--------------------- SYMBOLS --------------------------

	.type		.nv.reservedSmem.offset0,@object
	.size		.nv.reservedSmem.offset0,0x4
	.type		vprintf,@function
